//
// Generated by NVIDIA NVVM Compiler
//
// Compiler Build ID: CL-36424714
// Cuda compilation tools, release 13.0, V13.0.88
// Based on NVVM 20.0.0
//

.version 9.0
.target sm_100
.address_size 64

	// .globl	_Z6vecAddPfS_S_
.extern .func  (.param .b32 func_retval0) vprintf
(
	.param .b64 vprintf_param_0,
	.param .b64 vprintf_param_1
)
;
.global .align 1 .b8 $str[4] = {37, 100, 32};

.visible .entry _Z6vecAddPfS_S_(
	.param .u64 .ptr .align 1 _Z6vecAddPfS_S__param_0,
	.param .u64 .ptr .align 1 _Z6vecAddPfS_S__param_1,
	.param .u64 .ptr .align 1 _Z6vecAddPfS_S__param_2
)
{
	.local .align 8 .b8 	__local_depot0[8];
	.reg .b64 	%SP;
	.reg .b64 	%SPL;
	.reg .b32 	%r<7>;
	.reg .b32 	%f<4>;
	.reg .b64 	%rd<15>;

	mov.u64 	%SPL, __local_depot0;
	cvta.local.u64 	%SP, %SPL;
	ld.param.u64 	%rd1, [_Z6vecAddPfS_S__param_0];
	ld.param.u64 	%rd2, [_Z6vecAddPfS_S__param_1];
	ld.param.u64 	%rd3, [_Z6vecAddPfS_S__param_2];
	cvta.to.global.u64 	%rd4, %rd3;
	cvta.to.global.u64 	%rd5, %rd2;
	cvta.to.global.u64 	%rd6, %rd1;
	add.u64 	%rd7, %SP, 0;
	add.u64 	%rd8, %SPL, 0;
	mov.u32 	%r1, %ntid.x;
	mov.u32 	%r2, %ctaid.x;
	mov.u32 	%r3, %tid.x;
	mad.lo.s32 	%r4, %r1, %r2, %r3;
	st.local.u32 	[%rd8], %r4;
	mov.u64 	%rd9, $str;
	cvta.global.u64 	%rd10, %rd9;
	{ // callseq 0, 0
	.param .b64 param0;
	st.param.b64 	[param0], %rd10;
	.param .b64 param1;
	st.param.b64 	[param1], %rd7;
	.param .b32 retval0;
	call.uni (retval0), 
	vprintf, 
	(
	param0, 
	param1
	);
	ld.param.b32 	%r5, [retval0];
	} // callseq 0
	mul.wide.s32 	%rd11, %r4, 4;
	add.s64 	%rd12, %rd6, %rd11;
	ld.global.f32 	%f1, [%rd12];
	add.s64 	%rd13, %rd5, %rd11;
	ld.global.f32 	%f2, [%rd13];
	add.f32 	%f3, %f1, %f2;
	add.s64 	%rd14, %rd4, %rd11;
	st.global.f32 	[%rd14], %f3;
	ret;

}


// ===== COMPILED SASS (sm_100) =====

	.target	sm_100

	.elftype	@"ET_EXEC"


//--------------------- .note.nv.tkinfo           --------------------------
	.section	.note.nv.tkinfo,"",@"SHT_NOTE"
	.sectionflags	@"SHF_NOTE_NV_TKINFO"
	.tkinfo
        /*0018*/ 	.word	0x00000002
        /*0030*/ 	.string	""
        /*0030*/ 	.string	"ptxas"
        /*0030*/ 	.string	"Cuda compilation tools, release 13.0, V13.0.88"
        /*0030*/ 	.string	"Build cuda_13.0.r13.0/compiler.36424714_0"
        /*0030*/ 	.string	"-arch sm_100 -m 64 "



//--------------------- .note.nv.cuinfo           --------------------------
	.section	.note.nv.cuinfo,"",@"SHT_NOTE"
	.sectionflags	@"SHF_NOTE_NV_CUINFO"
        /*0018*/ 	.short	0x0002
        /*001a*/ 	.short	0x0064
        /*001c*/ 	.short	0x0082
	.zero		2


//--------------------- .nv.info                  --------------------------
	.section	.nv.info,"",@"SHT_CUDA_INFO"
	.align	4


	//----- nvinfo : EIATTR_REGCOUNT
	.align		4
        /*0000*/ 	.byte	0x04, 0x2f
        /*0002*/ 	.short	(.L_2 - .L_1)
	.align		4
.L_1:
        /*0004*/ 	.word	index@(_Z6vecAddPfS_S_)
        /*0008*/ 	.word	0x00000018


	//----- nvinfo : EIATTR_FRAME_SIZE
	.align		4
.L_2:
        /*000c*/ 	.byte	0x04, 0x11
        /*000e*/ 	.short	(.L_4 - .L_3)
	.align		4
.L_3:
        /*0010*/ 	.word	index@(_Z6vecAddPfS_S_)
        /*0014*/ 	.word	0x00000008


	//----- nvinfo : EIATTR_MIN_STACK_SIZE
	.align		4
.L_4:
        /*0018*/ 	.byte	0x04, 0x12
        /*001a*/ 	.short	(.L_6 - .L_5)
	.align		4
.L_5:
        /*001c*/ 	.word	index@(_Z6vecAddPfS_S_)
        /*0020*/ 	.word	0x00000008
.L_6:


//--------------------- .nv.compat                --------------------------
	.section	.nv.compat,"",@"SHT_CUDA_COMPAT_INFO"
	.align	4
        /*0000*/ 	.byte	0x02, 0x09, 0x00, 0x00, 0x02, 0x02, 0x01, 0x00, 0x02, 0x05, 0x05, 0x00, 0x03, 0x07, 0x01, 0x01
        /*0010*/ 	.byte	0x02, 0x03, 0x00, 0x00, 0x02, 0x06, 0x01, 0x00, 0x04, 0x0b, 0x08, 0x00, 0x09, 0x00, 0x00, 0x00
        /*0020*/ 	.byte	0x00, 0x00, 0x00, 0x00


//--------------------- .nv.info._Z6vecAddPfS_S_  --------------------------
	.section	.nv.info._Z6vecAddPfS_S_,"",@"SHT_CUDA_INFO"
	.sectionflags	@""
	.align	4


	//----- nvinfo : EIATTR_CUDA_API_VERSION
	.align		4
        /*0000*/ 	.byte	0x04, 0x37
        /*0002*/ 	.short	(.L_8 - .L_7)
.L_7:
        /*0004*/ 	.word	0x00000082


	//----- nvinfo : EIATTR_KPARAM_INFO
	.align		4
.L_8:
        /*0008*/ 	.byte	0x04, 0x17
        /*000a*/ 	.short	(.L_10 - .L_9)
.L_9:
        /*000c*/ 	.word	0x00000000
        /*0010*/ 	.short	0x0002
        /*0012*/ 	.short	0x0010
        /*0014*/ 	.byte	0x00, 0xf5, 0x21, 0x00


	//----- nvinfo : EIATTR_KPARAM_INFO
	.align		4
.L_10:
        /*0018*/ 	.byte	0x04, 0x17
        /*001a*/ 	.short	(.L_12 - .L_11)
.L_11:
        /*001c*/ 	.word	0x00000000
        /*0020*/ 	.short	0x0001
        /*0022*/ 	.short	0x0008
        /*0024*/ 	.byte	0x00, 0xf5, 0x21, 0x00


	//----- nvinfo : EIATTR_KPARAM_INFO
	.align		4
.L_12:
        /*0028*/ 	.byte	0x04, 0x17
        /*002a*/ 	.short	(.L_14 - .L_13)
.L_13:
        /*002c*/ 	.word	0x00000000
        /*0030*/ 	.short	0x0000
        /*0032*/ 	.short	0x0000
        /*0034*/ 	.byte	0x00, 0xf5, 0x21, 0x00


	//----- nvinfo : EIATTR_SPARSE_MMA_MASK
	.align		4
.L_14:
        /*0038*/ 	.byte	0x03, 0x50
        /*003a*/ 	.short	0x0000


	//----- nvinfo : EIATTR_MAXREG_COUNT
	.align		4
        /*003c*/ 	.byte	0x03, 0x1b
        /*003e*/ 	.short	0x00ff


	//----- nvinfo : EIATTR_EXTERNS
	.align		4
        /*0040*/ 	.byte	0x04, 0x0f
        /*0042*/ 	.short	(.L_16 - .L_15)


	//   ....[0]....
	.align		4
.L_15:
        /*0044*/ 	.word	index@(vprintf)


	//----- nvinfo : EIATTR_MERCURY_ISA_VERSION
	.align		4
.L_16:
        /*0048*/ 	.byte	0x03, 0x5f
        /*004a*/ 	.short	0x0101


	//----- nvinfo : EIATTR_VRC_CTA_INIT_COUNT
	.align		4
        /*004c*/ 	.byte	0x02, 0x4a
	.zero		1
	.zero		1


	//----- nvinfo : EIATTR_SYSCALL_OFFSETS
	.align		4
        /*0050*/ 	.byte	0x04, 0x46
        /*0052*/ 	.short	(.L_18 - .L_17)


	//   ....[0]....
.L_17:
        /*0054*/ 	.word	0x00000120


	//----- nvinfo : EIATTR_EXIT_INSTR_OFFSETS
	.align		4
.L_18:
        /*0058*/ 	.byte	0x04, 0x1c
        /*005a*/ 	.short	(.L_20 - .L_19)


	//   ....[0]....
.L_19:
        /*005c*/ 	.word	0x000001d0


	//----- nvinfo : EIATTR_CBANK_PARAM_SIZE
	.align		4
.L_20:
        /*0060*/ 	.byte	0x03, 0x19
        /*0062*/ 	.short	0x0018


	//----- nvinfo : EIATTR_PARAM_CBANK
	.align		4
        /*0064*/ 	.byte	0x04, 0x0a
        /*0066*/ 	.short	(.L_22 - .L_21)
	.align		4
.L_21:
        /*0068*/ 	.word	index@(.nv.constant0._Z6vecAddPfS_S_)
        /*006c*/ 	.short	0x0380
        /*006e*/ 	.short	0x0018


	//----- nvinfo : EIATTR_SW_WAR
	.align		4
.L_22:
        /*0070*/ 	.byte	0x04, 0x36
        /*0072*/ 	.short	(.L_24 - .L_23)
.L_23:
        /*0074*/ 	.word	0x00000008
.L_24:


//--------------------- .nv.callgraph             --------------------------
	.section	.nv.callgraph,"",@"SHT_CUDA_CALLGRAPH"
	.align	4
	.sectionentsize	8
	.align		4
        /*0000*/ 	.word	0x00000000
	.align		4
        /*0004*/ 	.word	0xffffffff
	.align		4
        /*0008*/ 	.word	index@(_Z6vecAddPfS_S_)
	.align		4
        /*000c*/ 	.word	index@(vprintf)
	.align		4
        /*0010*/ 	.word	0x00000000
	.align		4
        /*0014*/ 	.word	0xfffffffe
	.align		4
        /*0018*/ 	.word	0x00000000
	.align		4
        /*001c*/ 	.word	0xfffffffd
	.align		4
        /*0020*/ 	.word	0x00000000
	.align		4
        /*0024*/ 	.word	0xfffffffc


//--------------------- .nv.constant4             --------------------------
	.section	.nv.constant4,"a",@progbits
	.align	8
	.align		8
.nv.constant4:
        /*0000*/ 	.dword	vprintf
	.align		8
        /*0008*/ 	.dword	$str


//--------------------- .text._Z6vecAddPfS_S_     --------------------------
	.section	.text._Z6vecAddPfS_S_,"ax",@progbits
	.align	128
        .global         _Z6vecAddPfS_S_
        .type           _Z6vecAddPfS_S_,@function
        .size           _Z6vecAddPfS_S_,(.L_x_2 - _Z6vecAddPfS_S_)
        .other          _Z6vecAddPfS_S_,@"STO_CUDA_ENTRY STV_DEFAULT"
_Z6vecAddPfS_S_:
.text._Z6vecAddPfS_S_:
[----:B------:R-:W0:Y:S01]  /*0000*/  LDC R1, c[0x0][0x37c] ;  /* 0x0000df00ff017b82 */ /* 0x000e220000000800 */
[----:B------:R-:W1:Y:S01]  /*0010*/  S2R R2, SR_CTAID.X ;  /* 0x0000000000027919 */ /* 0x000e620000002500 */
[----:B------:R-:W2:Y:S01]  /*0020*/  LDCU UR5, c[0x0][0x2fc] ;  /* 0x00005f80ff0577ac */ /* 0x000ea20008000800 */
[----:B0-----:R-:W-:Y:S01]  /*0030*/  IADD3 R1, PT, PT, R1, -0x8, RZ ;  /* 0xfffffff801017810 */ /* 0x001fe20007ffe0ff */
[----:B------:R-:W1:Y:S01]  /*0040*/  S2R R3, SR_TID.X ;  /* 0x0000000000037919 */ /* 0x000e620000002100 */
[----:B------:R-:W1:Y:S01]  /*0050*/  LDCU UR6, c[0x0][0x360] ;  /* 0x00006c00ff0677ac */ /* 0x000e620008000800 */
[----:B------:R-:W-:Y:S01]  /*0060*/  MOV R0, 0x0 ;  /* 0x0000000000007802 */ /* 0x000fe20000000f00 */
[----:B------:R-:W0:Y:S03]  /*0070*/  LDCU UR4, c[0x0][0x2f8] ;  /* 0x00005f00ff0477ac */ /* 0x000e260008000800 */
[----:B------:R3:W4:Y:S01]  /*0080*/  LDC.64 R8, c[0x4][R0] ;  /* 0x0100000000087b82 */ /* 0x0007220000000a00 */
[----:B------:R-:W1:Y:S01]  /*0090*/  LDCU.64 UR36, c[0x0][0x358] ;  /* 0x00006b00ff2477ac */ /* 0x000e620008000a00 */
[----:B0-----:R-:W-:-:S04]  /*00a0*/  IADD3 R6, P0, PT, R1, UR4, RZ ;  /* 0x0000000401067c10 */ /* 0x001fc8000ff1e0ff */
[----:B--2---:R-:W-:Y:S01]  /*00b0*/  IADD3.X R7, PT, PT, RZ, UR5, RZ, P0, !PT ;  /* 0x00000005ff077c10 */ /* 0x004fe200087fe4ff */
[----:B-1----:R-:W-:Y:S01]  /*00c0*/  IMAD R2, R2, UR6, R3 ;  /* 0x0000000602027c24 */ /* 0x002fe2000f8e0203 */
[----:B------:R-:W0:Y:S04]  /*00d0*/  LDCU.64 UR6, c[0x4][0x8] ;  /* 0x01000100ff0677ac */ /* 0x000e280008000a00 */
[----:B------:R3:W-:Y:S01]  /*00e0*/  STL [R1], R2 ;  /* 0x0000000201007387 */ /* 0x0007e20000100800 */
[----:B0-----:R-:W-:Y:S02]  /*00f0*/  MOV R4, UR6 ;  /* 0x0000000600047c02 */ /* 0x001fe40008000f00 */
[----:B---3--:R-:W-:-:S07]  /*0100*/  MOV R5, UR7 ;  /* 0x0000000700057c02 */ /* 0x008fce0008000f00 */
[----:B------:R-:W-:-:S07]  /*0110*/  LEPC R20, `(.L_x_0) ;  /* 0x000000001014794e */ /* 0x000fce0000000000 */
[----:B----4-:R-:W-:Y:S05]  /*0120*/  CALL.ABS.NOINC R8 ;  /* 0x0000000008007343 */ /* 0x010fea0003c00000 */
.L_x_0:
[----:B------:R-:W0:Y:S08]  /*0130*/  LDC.64 R4, c[0x0][0x380] ;  /* 0x0000e000ff047b82 */ /* 0x000e300000000a00 */
[----:B------:R-:W1:Y:S08]  /*0140*/  LDC.64 R6, c[0x0][0x388] ;  /* 0x0000e200ff067b82 */ /* 0x000e700000000a00 */
[----:B------:R-:W2:Y:S01]  /*0150*/  LDC.64 R8, c[0x0][0x390] ;  /* 0x0000e400ff087b82 */ /* 0x000ea20000000a00 */
[----:B0-----:R-:W-:-:S06]  /*0160*/  IMAD.WIDE R4, R2, 0x4, R4 ;  /* 0x0000000402047825 */ /* 0x001fcc00078e0204 */
[----:B------:R-:W3:Y:S01]  /*0170*/  LDG.E R4, desc[UR36][R4.64] ;  /* 0x0000002404047981 */ /* 0x000ee2000c1e1900 */
[----:B-1----:R-:W-:-:S06]  /*0180*/  IMAD.WIDE R6, R2, 0x4, R6 ;  /* 0x0000000402067825 */ /* 0x002fcc00078e0206 */
[----:B------:R-:W3:Y:S01]  /*0190*/  LDG.E R7, desc[UR36][R6.64] ;  /* 0x0000002406077981 */ /* 0x000ee2000c1e1900 */
[----:B--2---:R-:W-:-:S04]  /*01a0*/  IMAD.WIDE R2, R2, 0x4, R8 ;  /* 0x0000000402027825 */ /* 0x004fc800078e0208 */
[----:B---3--:R-:W-:-:S05]  /*01b0*/  FADD R9, R4, R7 ;  /* 0x0000000704097221 */ /* 0x008fca0000000000 */
[----:B------:R-:W-:Y:S01]  /*01c0*/  STG.E desc[UR36][R2.64], R9 ;  /* 0x0000000902007986 */ /* 0x000fe2000c101924 */
[----:B------:R-:W-:Y:S05]  /*01d0*/  EXIT ;  /* 0x000000000000794d */ /* 0x000fea0003800000 */
.L_x_1:
[----:B------:R-:W-:-:S00]  /*01e0*/  BRA `(.L_x_1) ;  /* 0xfffffffc00fc7947 */ /* 0x000fc0000383ffff */
[----:B------:R-:W-:-:S00]  /*01f0*/  NOP ;  /* 0x0000000000007918 */ /* 0x000fc00000000000 */
        /* <DEDUP_REMOVED lines=8> */
.L_x_2:


//--------------------- .nv.global.init           --------------------------
	.section	.nv.global.init,"aw",@progbits
.nv.global.init:
	.type		$str,@object
	.size		$str,(.L_0 - $str)
$str:
        /*0000*/ 	.byte	0x25, 0x64, 0x20, 0x00
.L_0:


//--------------------- .nv.shared.reserved.0     --------------------------
	.section	.nv.shared.reserved.0,"aw",@nobits
	.weak		__nv_reservedSMEM_offset_0_alias
	.size		__nv_reservedSMEM_offset_0_alias, 0, 64
	.other		__nv_reservedSMEM_offset_0_alias,@"STO_CUDA_RESERVED_SHARED STV_DEFAULT"
__nv_reservedSMEM_offset_0_alias:
	.zero		0
	.zero		64


//--------------------- .nv.constant0._Z6vecAddPfS_S_ --------------------------
	.section	.nv.constant0._Z6vecAddPfS_S_,"a",@progbits
	.sectionflags	@""
	.align	4
.nv.constant0._Z6vecAddPfS_S_:
	.zero		920


//--------------------- SYMBOLS --------------------------

	.type		.nv.reservedSmem.offset0,@object
	.size		.nv.reservedSmem.offset0,0x4
	.type		vprintf,@function
